//
// Generated by NVIDIA NVVM Compiler
//
// Compiler Build ID: CL-36424714
// Cuda compilation tools, release 13.0, V13.0.88
// Based on NVVM 20.0.0
//

.version 9.0
.target sm_100
.address_size 64

	// .globl	_Z11mm_1dtilingPKfS0_Pfmmm
.extern .func __assertfail
(
	.param .b64 __assertfail_param_0,
	.param .b64 __assertfail_param_1,
	.param .b32 __assertfail_param_2,
	.param .b64 __assertfail_param_3,
	.param .b64 __assertfail_param_4
)
;
.global .align 1 .b8 __unnamed_1[101] = {118, 111, 105, 100, 32, 109, 109, 95, 49, 100, 116, 105, 108, 105, 110, 103, 40, 99, 111, 110, 115, 116, 32, 102, 108, 111, 97, 116, 32, 42, 44, 32, 99, 111, 110, 115, 116, 32, 102, 108, 111, 97, 116, 32, 42, 44, 32, 102, 108, 111, 97, 116, 32, 42, 44, 32, 117, 110, 115, 105, 103, 110, 101, 100, 32, 108, 111, 110, 103, 44, 32, 117, 110, 115, 105, 103, 110, 101, 100, 32, 108, 111, 110, 103, 44, 32, 117, 110, 115, 105, 103, 110, 101, 100, 32, 108, 111, 110, 103, 41};
// _ZZ11mm_1dtilingPKfS0_PfmmmE2As has been demoted
// _ZZ11mm_1dtilingPKfS0_PfmmmE2Bs has been demoted
.global .align 1 .b8 $str[32] = {116, 111, 116, 97, 108, 82, 101, 115, 117, 108, 116, 115, 32, 61, 61, 32, 98, 108, 111, 99, 107, 68, 105, 109, 46, 120, 32, 42, 32, 84, 77};
.global .align 1 .b8 $str$1[27] = {47, 116, 109, 112, 47, 115, 97, 115, 115, 95, 99, 117, 95, 105, 100, 53, 102, 107, 121, 115, 109, 47, 107, 46, 99, 117};

.visible .entry _Z11mm_1dtilingPKfS0_Pfmmm(
	.param .u64 .ptr .align 1 _Z11mm_1dtilingPKfS0_Pfmmm_param_0,
	.param .u64 .ptr .align 1 _Z11mm_1dtilingPKfS0_Pfmmm_param_1,
	.param .u64 .ptr .align 1 _Z11mm_1dtilingPKfS0_Pfmmm_param_2,
	.param .u64 _Z11mm_1dtilingPKfS0_Pfmmm_param_3,
	.param .u64 _Z11mm_1dtilingPKfS0_Pfmmm_param_4,
	.param .u64 _Z11mm_1dtilingPKfS0_Pfmmm_param_5
)
{
	.reg .pred 	%p<34>;
	.reg .b32 	%r<67>;
	.reg .b32 	%f<179>;
	.reg .b64 	%rd<75>;
	// demoted variable
	.shared .align 4 .b8 _ZZ11mm_1dtilingPKfS0_PfmmmE2As[2048];
	// demoted variable
	.shared .align 4 .b8 _ZZ11mm_1dtilingPKfS0_PfmmmE2Bs[2048];
	ld.param.u64 	%rd20, [_Z11mm_1dtilingPKfS0_Pfmmm_param_2];
	ld.param.u64 	%rd17, [_Z11mm_1dtilingPKfS0_Pfmmm_param_3];
	ld.param.u64 	%rd18, [_Z11mm_1dtilingPKfS0_Pfmmm_param_4];
	ld.param.u64 	%rd19, [_Z11mm_1dtilingPKfS0_Pfmmm_param_5];
	cvta.to.global.u64 	%rd1, %rd20;
	mov.u32 	%r1, %ctaid.y;
	mov.u32 	%r2, %ctaid.x;
	mov.u32 	%r12, %ntid.x;
	setp.eq.s32 	%p1, %r12, 512;
	@%p1 bra 	$L__BB0_2;
	mov.u64 	%rd21, $str;
	cvta.global.u64 	%rd22, %rd21;
	mov.u64 	%rd23, $str$1;
	cvta.global.u64 	%rd24, %rd23;
	mov.u64 	%rd25, __unnamed_1;
	cvta.global.u64 	%rd26, %rd25;
	{ // callseq 0, 0
	.param .b64 param0;
	st.param.b64 	[param0], %rd22;
	.param .b64 param1;
	st.param.b64 	[param1], %rd24;
	.param .b32 param2;
	st.param.b32 	[param2], 46;
	.param .b64 param3;
	st.param.b64 	[param3], %rd26;
	.param .b64 param4;
	st.param.b64 	[param4], 1;
	call.uni 
	__assertfail, 
	(
	param0, 
	param1, 
	param2, 
	param3, 
	param4
	);
	} // callseq 0
$L__BB0_2:
	mov.u32 	%r3, %tid.x;
	and.b32  	%r4, %r3, 7;
	and.b32  	%r5, %r3, 63;
	shr.u32 	%r6, %r3, 6;
	setp.eq.s64 	%p2, %rd19, 0;
	mov.f32 	%f169, 0f00000000;
	mov.f32 	%f170, %f169;
	mov.f32 	%f171, %f169;
	mov.f32 	%f172, %f169;
	mov.f32 	%f173, %f169;
	mov.f32 	%f174, %f169;
	mov.f32 	%f175, %f169;
	mov.f32 	%f176, %f169;
	@%p2 bra 	$L__BB0_9;
	shr.u32 	%r14, %r3, 3;
	shl.b32 	%r15, %r1, 6;
	add.s32 	%r16, %r15, %r14;
	cvt.u64.u32 	%rd2, %r16;
	and.b32  	%r17, %r3, 1016;
	or.b32  	%r18, %r17, %r4;
	shl.b32 	%r19, %r18, 2;
	mov.u32 	%r20, _ZZ11mm_1dtilingPKfS0_PfmmmE2As;
	add.s32 	%r7, %r20, %r19;
	and.b32  	%r21, %r3, 960;
	or.b32  	%r22, %r21, %r5;
	shl.b32 	%r23, %r22, 2;
	mov.u32 	%r24, _ZZ11mm_1dtilingPKfS0_PfmmmE2Bs;
	add.s32 	%r8, %r24, %r23;
	shl.b32 	%r25, %r3, 2;
	and.b32  	%r26, %r25, 3840;
	add.s32 	%r9, %r20, %r26;
	mov.b32 	%r66, 0;
	mov.b64 	%rd74, 0;
	mov.f32 	%f169, 0f00000000;
	cvt.u64.u32 	%rd29, %r4;
	mad.lo.s64 	%rd30, %rd19, %rd2, %rd29;
$L__BB0_4:
	setp.le.u64 	%p3, %rd17, %rd2;
	add.s32 	%r28, %r66, %r4;
	cvt.u64.u32 	%rd28, %r28;
	setp.le.u64 	%p4, %rd19, %rd28;
	mov.f32 	%f177, 0f00000000;
	or.pred  	%p5, %p3, %p4;
	@%p5 bra 	$L__BB0_6;
	ld.param.u64 	%rd72, [_Z11mm_1dtilingPKfS0_Pfmmm_param_0];
	add.s64 	%rd31, %rd30, %rd74;
	cvta.to.global.u64 	%rd32, %rd72;
	shl.b64 	%rd33, %rd31, 2;
	add.s64 	%rd34, %rd32, %rd33;
	ld.global.f32 	%f177, [%rd34];
$L__BB0_6:
	shl.b32 	%r29, %r2, 6;
	mov.u32 	%r30, %tid.x;
	and.b32  	%r31, %r30, 63;
	or.b32  	%r32, %r29, %r31;
	cvt.u64.u32 	%rd35, %r32;
	setp.le.u64 	%p6, %rd18, %rd35;
	st.shared.f32 	[%r7], %f177;
	add.s32 	%r34, %r66, %r6;
	cvt.u64.u32 	%rd6, %r34;
	setp.le.u64 	%p7, %rd19, %rd6;
	mov.f32 	%f178, 0f00000000;
	or.pred  	%p8, %p7, %p6;
	@%p8 bra 	$L__BB0_8;
	ld.param.u64 	%rd73, [_Z11mm_1dtilingPKfS0_Pfmmm_param_1];
	mov.u32 	%r36, %tid.x;
	and.b32  	%r37, %r36, 63;
	or.b32  	%r38, %r29, %r37;
	cvt.u64.u32 	%rd36, %r38;
	mad.lo.s64 	%rd37, %rd18, %rd6, %rd36;
	cvta.to.global.u64 	%rd38, %rd73;
	shl.b64 	%rd39, %rd37, 2;
	add.s64 	%rd40, %rd38, %rd39;
	ld.global.f32 	%f178, [%rd40];
$L__BB0_8:
	st.shared.f32 	[%r8], %f178;
	bar.sync 	0;
	mov.u32 	%r39, %tid.x;
	shl.b32 	%r40, %r39, 2;
	and.b32  	%r41, %r40, 252;
	mov.u32 	%r42, _ZZ11mm_1dtilingPKfS0_PfmmmE2Bs;
	add.s32 	%r43, %r42, %r41;
	ld.shared.f32 	%f33, [%r43];
	ld.shared.f32 	%f34, [%r9];
	fma.rn.f32 	%f35, %f33, %f34, %f176;
	ld.shared.f32 	%f36, [%r9+32];
	fma.rn.f32 	%f37, %f33, %f36, %f175;
	ld.shared.f32 	%f38, [%r9+64];
	fma.rn.f32 	%f39, %f33, %f38, %f174;
	ld.shared.f32 	%f40, [%r9+96];
	fma.rn.f32 	%f41, %f33, %f40, %f173;
	ld.shared.f32 	%f42, [%r9+128];
	fma.rn.f32 	%f43, %f33, %f42, %f172;
	ld.shared.f32 	%f44, [%r9+160];
	fma.rn.f32 	%f45, %f33, %f44, %f171;
	ld.shared.f32 	%f46, [%r9+192];
	fma.rn.f32 	%f47, %f33, %f46, %f170;
	ld.shared.f32 	%f48, [%r9+224];
	fma.rn.f32 	%f49, %f33, %f48, %f169;
	ld.shared.f32 	%f50, [%r43+256];
	ld.shared.f32 	%f51, [%r9+4];
	fma.rn.f32 	%f52, %f50, %f51, %f35;
	ld.shared.f32 	%f53, [%r9+36];
	fma.rn.f32 	%f54, %f50, %f53, %f37;
	ld.shared.f32 	%f55, [%r9+68];
	fma.rn.f32 	%f56, %f50, %f55, %f39;
	ld.shared.f32 	%f57, [%r9+100];
	fma.rn.f32 	%f58, %f50, %f57, %f41;
	ld.shared.f32 	%f59, [%r9+132];
	fma.rn.f32 	%f60, %f50, %f59, %f43;
	ld.shared.f32 	%f61, [%r9+164];
	fma.rn.f32 	%f62, %f50, %f61, %f45;
	ld.shared.f32 	%f63, [%r9+196];
	fma.rn.f32 	%f64, %f50, %f63, %f47;
	ld.shared.f32 	%f65, [%r9+228];
	fma.rn.f32 	%f66, %f50, %f65, %f49;
	ld.shared.f32 	%f67, [%r43+512];
	ld.shared.f32 	%f68, [%r9+8];
	fma.rn.f32 	%f69, %f67, %f68, %f52;
	ld.shared.f32 	%f70, [%r9+40];
	fma.rn.f32 	%f71, %f67, %f70, %f54;
	ld.shared.f32 	%f72, [%r9+72];
	fma.rn.f32 	%f73, %f67, %f72, %f56;
	ld.shared.f32 	%f74, [%r9+104];
	fma.rn.f32 	%f75, %f67, %f74, %f58;
	ld.shared.f32 	%f76, [%r9+136];
	fma.rn.f32 	%f77, %f67, %f76, %f60;
	ld.shared.f32 	%f78, [%r9+168];
	fma.rn.f32 	%f79, %f67, %f78, %f62;
	ld.shared.f32 	%f80, [%r9+200];
	fma.rn.f32 	%f81, %f67, %f80, %f64;
	ld.shared.f32 	%f82, [%r9+232];
	fma.rn.f32 	%f83, %f67, %f82, %f66;
	ld.shared.f32 	%f84, [%r43+768];
	ld.shared.f32 	%f85, [%r9+12];
	fma.rn.f32 	%f86, %f84, %f85, %f69;
	ld.shared.f32 	%f87, [%r9+44];
	fma.rn.f32 	%f88, %f84, %f87, %f71;
	ld.shared.f32 	%f89, [%r9+76];
	fma.rn.f32 	%f90, %f84, %f89, %f73;
	ld.shared.f32 	%f91, [%r9+108];
	fma.rn.f32 	%f92, %f84, %f91, %f75;
	ld.shared.f32 	%f93, [%r9+140];
	fma.rn.f32 	%f94, %f84, %f93, %f77;
	ld.shared.f32 	%f95, [%r9+172];
	fma.rn.f32 	%f96, %f84, %f95, %f79;
	ld.shared.f32 	%f97, [%r9+204];
	fma.rn.f32 	%f98, %f84, %f97, %f81;
	ld.shared.f32 	%f99, [%r9+236];
	fma.rn.f32 	%f100, %f84, %f99, %f83;
	ld.shared.f32 	%f101, [%r43+1024];
	ld.shared.f32 	%f102, [%r9+16];
	fma.rn.f32 	%f103, %f101, %f102, %f86;
	ld.shared.f32 	%f104, [%r9+48];
	fma.rn.f32 	%f105, %f101, %f104, %f88;
	ld.shared.f32 	%f106, [%r9+80];
	fma.rn.f32 	%f107, %f101, %f106, %f90;
	ld.shared.f32 	%f108, [%r9+112];
	fma.rn.f32 	%f109, %f101, %f108, %f92;
	ld.shared.f32 	%f110, [%r9+144];
	fma.rn.f32 	%f111, %f101, %f110, %f94;
	ld.shared.f32 	%f112, [%r9+176];
	fma.rn.f32 	%f113, %f101, %f112, %f96;
	ld.shared.f32 	%f114, [%r9+208];
	fma.rn.f32 	%f115, %f101, %f114, %f98;
	ld.shared.f32 	%f116, [%r9+240];
	fma.rn.f32 	%f117, %f101, %f116, %f100;
	ld.shared.f32 	%f118, [%r43+1280];
	ld.shared.f32 	%f119, [%r9+20];
	fma.rn.f32 	%f120, %f118, %f119, %f103;
	ld.shared.f32 	%f121, [%r9+52];
	fma.rn.f32 	%f122, %f118, %f121, %f105;
	ld.shared.f32 	%f123, [%r9+84];
	fma.rn.f32 	%f124, %f118, %f123, %f107;
	ld.shared.f32 	%f125, [%r9+116];
	fma.rn.f32 	%f126, %f118, %f125, %f109;
	ld.shared.f32 	%f127, [%r9+148];
	fma.rn.f32 	%f128, %f118, %f127, %f111;
	ld.shared.f32 	%f129, [%r9+180];
	fma.rn.f32 	%f130, %f118, %f129, %f113;
	ld.shared.f32 	%f131, [%r9+212];
	fma.rn.f32 	%f132, %f118, %f131, %f115;
	ld.shared.f32 	%f133, [%r9+244];
	fma.rn.f32 	%f134, %f118, %f133, %f117;
	ld.shared.f32 	%f135, [%r43+1536];
	ld.shared.f32 	%f136, [%r9+24];
	fma.rn.f32 	%f137, %f135, %f136, %f120;
	ld.shared.f32 	%f138, [%r9+56];
	fma.rn.f32 	%f139, %f135, %f138, %f122;
	ld.shared.f32 	%f140, [%r9+88];
	fma.rn.f32 	%f141, %f135, %f140, %f124;
	ld.shared.f32 	%f142, [%r9+120];
	fma.rn.f32 	%f143, %f135, %f142, %f126;
	ld.shared.f32 	%f144, [%r9+152];
	fma.rn.f32 	%f145, %f135, %f144, %f128;
	ld.shared.f32 	%f146, [%r9+184];
	fma.rn.f32 	%f147, %f135, %f146, %f130;
	ld.shared.f32 	%f148, [%r9+216];
	fma.rn.f32 	%f149, %f135, %f148, %f132;
	ld.shared.f32 	%f150, [%r9+248];
	fma.rn.f32 	%f151, %f135, %f150, %f134;
	ld.shared.f32 	%f152, [%r43+1792];
	ld.shared.f32 	%f153, [%r9+28];
	fma.rn.f32 	%f176, %f152, %f153, %f137;
	ld.shared.f32 	%f154, [%r9+60];
	fma.rn.f32 	%f175, %f152, %f154, %f139;
	ld.shared.f32 	%f155, [%r9+92];
	fma.rn.f32 	%f174, %f152, %f155, %f141;
	ld.shared.f32 	%f156, [%r9+124];
	fma.rn.f32 	%f173, %f152, %f156, %f143;
	ld.shared.f32 	%f157, [%r9+156];
	fma.rn.f32 	%f172, %f152, %f157, %f145;
	ld.shared.f32 	%f158, [%r9+188];
	fma.rn.f32 	%f171, %f152, %f158, %f147;
	ld.shared.f32 	%f159, [%r9+220];
	fma.rn.f32 	%f170, %f152, %f159, %f149;
	ld.shared.f32 	%f160, [%r9+252];
	fma.rn.f32 	%f169, %f152, %f160, %f151;
	bar.sync 	0;
	add.s32 	%r66, %r66, 8;
	cvt.u64.u32 	%rd74, %r66;
	setp.gt.u64 	%p9, %rd19, %rd74;
	@%p9 bra 	$L__BB0_4;
$L__BB0_9:
	shl.b32 	%r44, %r1, 6;
	shl.b32 	%r45, %r2, 6;
	shl.b32 	%r46, %r6, 3;
	mov.u32 	%r47, %tid.x;
	and.b32  	%r48, %r47, 63;
	or.b32  	%r49, %r45, %r48;
	cvt.u64.u32 	%rd3, %r49;
	setp.gt.u64 	%p10, %rd18, %rd3;
	add.s32 	%r51, %r46, %r44;
	cvt.u64.u32 	%rd4, %r51;
	setp.gt.u64 	%p11, %rd17, %rd4;
	and.pred  	%p12, %p11, %p10;
	@%p12 bra 	$L__BB0_10;
	bra.uni 	$L__BB0_11;
$L__BB0_10:
	mad.lo.s64 	%rd41, %rd18, %rd4, %rd3;
	shl.b64 	%rd42, %rd41, 2;
	add.s64 	%rd43, %rd1, %rd42;
	st.global.f32 	[%rd43], %f176;
$L__BB0_11:
	cvt.u32.u64 	%r52, %rd4;
	setp.le.u64 	%p13, %rd18, %rd3;
	add.s32 	%r53, %r52, 1;
	cvt.u64.u32 	%rd8, %r53;
	setp.le.u64 	%p14, %rd17, %rd8;
	or.pred  	%p15, %p14, %p13;
	@%p15 bra 	$L__BB0_13;
	mad.lo.s64 	%rd45, %rd18, %rd8, %rd3;
	shl.b64 	%rd46, %rd45, 2;
	add.s64 	%rd47, %rd1, %rd46;
	st.global.f32 	[%rd47], %f175;
$L__BB0_13:
	setp.le.u64 	%p16, %rd18, %rd3;
	add.s32 	%r55, %r52, 2;
	cvt.u64.u32 	%rd9, %r55;
	setp.le.u64 	%p17, %rd17, %rd9;
	or.pred  	%p18, %p17, %p16;
	@%p18 bra 	$L__BB0_15;
	mad.lo.s64 	%rd49, %rd18, %rd9, %rd3;
	shl.b64 	%rd50, %rd49, 2;
	add.s64 	%rd51, %rd1, %rd50;
	st.global.f32 	[%rd51], %f174;
$L__BB0_15:
	setp.le.u64 	%p19, %rd18, %rd3;
	add.s32 	%r57, %r52, 3;
	cvt.u64.u32 	%rd10, %r57;
	setp.le.u64 	%p20, %rd17, %rd10;
	or.pred  	%p21, %p20, %p19;
	@%p21 bra 	$L__BB0_17;
	mad.lo.s64 	%rd53, %rd18, %rd10, %rd3;
	shl.b64 	%rd54, %rd53, 2;
	add.s64 	%rd55, %rd1, %rd54;
	st.global.f32 	[%rd55], %f173;
$L__BB0_17:
	setp.le.u64 	%p22, %rd18, %rd3;
	add.s32 	%r59, %r52, 4;
	cvt.u64.u32 	%rd11, %r59;
	setp.le.u64 	%p23, %rd17, %rd11;
	or.pred  	%p24, %p23, %p22;
	@%p24 bra 	$L__BB0_19;
	mad.lo.s64 	%rd57, %rd18, %rd11, %rd3;
	shl.b64 	%rd58, %rd57, 2;
	add.s64 	%rd59, %rd1, %rd58;
	st.global.f32 	[%rd59], %f172;
$L__BB0_19:
	setp.le.u64 	%p25, %rd18, %rd3;
	add.s32 	%r61, %r52, 5;
	cvt.u64.u32 	%rd12, %r61;
	setp.le.u64 	%p26, %rd17, %rd12;
	or.pred  	%p27, %p26, %p25;
	@%p27 bra 	$L__BB0_21;
	mad.lo.s64 	%rd61, %rd18, %rd12, %rd3;
	shl.b64 	%rd62, %rd61, 2;
	add.s64 	%rd63, %rd1, %rd62;
	st.global.f32 	[%rd63], %f171;
$L__BB0_21:
	setp.le.u64 	%p28, %rd18, %rd3;
	add.s32 	%r63, %r52, 6;
	cvt.u64.u32 	%rd13, %r63;
	setp.le.u64 	%p29, %rd17, %rd13;
	or.pred  	%p30, %p29, %p28;
	@%p30 bra 	$L__BB0_23;
	mad.lo.s64 	%rd65, %rd18, %rd13, %rd3;
	shl.b64 	%rd66, %rd65, 2;
	add.s64 	%rd67, %rd1, %rd66;
	st.global.f32 	[%rd67], %f170;
$L__BB0_23:
	setp.le.u64 	%p31, %rd18, %rd3;
	add.s32 	%r65, %r52, 7;
	cvt.u64.u32 	%rd14, %r65;
	setp.le.u64 	%p32, %rd17, %rd14;
	or.pred  	%p33, %p32, %p31;
	@%p33 bra 	$L__BB0_25;
	mad.lo.s64 	%rd69, %rd18, %rd14, %rd3;
	shl.b64 	%rd70, %rd69, 2;
	add.s64 	%rd71, %rd1, %rd70;
	st.global.f32 	[%rd71], %f169;
$L__BB0_25:
	ret;

}


// ===== COMPILED SASS (sm_100) =====

	.target	sm_100

	.elftype	@"ET_EXEC"


//--------------------- .note.nv.tkinfo           --------------------------
	.section	.note.nv.tkinfo,"",@"SHT_NOTE"
	.sectionflags	@"SHF_NOTE_NV_TKINFO"
	.tkinfo
        /*0018*/ 	.word	0x00000002
        /*0030*/ 	.string	""
        /*0030*/ 	.string	"ptxas"
        /*0030*/ 	.string	"Cuda compilation tools, release 13.0, V13.0.88"
        /*0030*/ 	.string	"Build cuda_13.0.r13.0/compiler.36424714_0"
        /*0030*/ 	.string	"-arch sm_100 -m 64 "



//--------------------- .note.nv.cuinfo           --------------------------
	.section	.note.nv.cuinfo,"",@"SHT_NOTE"
	.sectionflags	@"SHF_NOTE_NV_CUINFO"
        /*0018*/ 	.short	0x0002
        /*001a*/ 	.short	0x0064
        /*001c*/ 	.short	0x0082
	.zero		2


//--------------------- .nv.info                  --------------------------
	.section	.nv.info,"",@"SHT_CUDA_INFO"
	.align	4


	//----- nvinfo : EIATTR_REGCOUNT
	.align		4
        /*0000*/ 	.byte	0x04, 0x2f
        /*0002*/ 	.short	(.L_4 - .L_3)
	.align		4
.L_3:
        /*0004*/ 	.word	index@(_Z11mm_1dtilingPKfS0_Pfmmm)
        /*0008*/ 	.word	0x00000035


	//----- nvinfo : EIATTR_FRAME_SIZE
	.align		4
.L_4:
        /*000c*/ 	.byte	0x04, 0x11
        /*000e*/ 	.short	(.L_6 - .L_5)
	.align		4
.L_5:
        /*0010*/ 	.word	index@(_Z11mm_1dtilingPKfS0_Pfmmm)
        /*0014*/ 	.word	0x00000000


	//----- nvinfo : EIATTR_MIN_STACK_SIZE
	.align		4
.L_6:
        /*0018*/ 	.byte	0x04, 0x12
        /*001a*/ 	.short	(.L_8 - .L_7)
	.align		4
.L_7:
        /*001c*/ 	.word	index@(_Z11mm_1dtilingPKfS0_Pfmmm)
        /*0020*/ 	.word	0x00000000
.L_8:


//--------------------- .nv.compat                --------------------------
	.section	.nv.compat,"",@"SHT_CUDA_COMPAT_INFO"
	.align	4
        /*0000*/ 	.byte	0x02, 0x09, 0x00, 0x00, 0x02, 0x02, 0x01, 0x00, 0x02, 0x05, 0x05, 0x00, 0x03, 0x07, 0x01, 0x01
        /*0010*/ 	.byte	0x02, 0x03, 0x00, 0x00, 0x02, 0x06, 0x01, 0x00, 0x04, 0x0b, 0x08, 0x00, 0x09, 0x00, 0x00, 0x00
        /*0020*/ 	.byte	0x00, 0x00, 0x00, 0x00


//--------------------- .nv.info._Z11mm_1dtilingPKfS0_Pfmmm --------------------------
	.section	.nv.info._Z11mm_1dtilingPKfS0_Pfmmm,"",@"SHT_CUDA_INFO"
	.sectionflags	@""
	.align	4


	//----- nvinfo : EIATTR_CUDA_API_VERSION
	.align		4
        /*0000*/ 	.byte	0x04, 0x37
        /*0002*/ 	.short	(.L_10 - .L_9)
.L_9:
        /*0004*/ 	.word	0x00000082


	//----- nvinfo : EIATTR_KPARAM_INFO
	.align		4
.L_10:
        /*0008*/ 	.byte	0x04, 0x17
        /*000a*/ 	.short	(.L_12 - .L_11)
.L_11:
        /*000c*/ 	.word	0x00000000
        /*0010*/ 	.short	0x0005
        /*0012*/ 	.short	0x0028
        /*0014*/ 	.byte	0x00, 0xf0, 0x21, 0x00


	//----- nvinfo : EIATTR_KPARAM_INFO
	.align		4
.L_12:
        /*0018*/ 	.byte	0x04, 0x17
        /*001a*/ 	.short	(.L_14 - .L_13)
.L_13:
        /*001c*/ 	.word	0x00000000
        /*0020*/ 	.short	0x0004
        /*0022*/ 	.short	0x0020
        /*0024*/ 	.byte	0x00, 0xf0, 0x21, 0x00


	//----- nvinfo : EIATTR_KPARAM_INFO
	.align		4
.L_14:
        /*0028*/ 	.byte	0x04, 0x17
        /*002a*/ 	.short	(.L_16 - .L_15)
.L_15:
        /*002c*/ 	.word	0x00000000
        /*0030*/ 	.short	0x0003
        /*0032*/ 	.short	0x0018
        /*0034*/ 	.byte	0x00, 0xf0, 0x21, 0x00


	//----- nvinfo : EIATTR_KPARAM_INFO
	.align		4
.L_16:
        /*0038*/ 	.byte	0x04, 0x17
        /*003a*/ 	.short	(.L_18 - .L_17)
.L_17:
        /*003c*/ 	.word	0x00000000
        /*0040*/ 	.short	0x0002
        /*0042*/ 	.short	0x0010
        /*0044*/ 	.byte	0x00, 0xf5, 0x21, 0x00


	//----- nvinfo : EIATTR_KPARAM_INFO
	.align		4
.L_18:
        /*0048*/ 	.byte	0x04, 0x17
        /*004a*/ 	.short	(.L_20 - .L_19)
.L_19:
        /*004c*/ 	.word	0x00000000
        /*0050*/ 	.short	0x0001
        /*0052*/ 	.short	0x0008
        /*0054*/ 	.byte	0x00, 0xf5, 0x21, 0x00


	//----- nvinfo : EIATTR_KPARAM_INFO
	.align		4
.L_20:
        /*0058*/ 	.byte	0x04, 0x17
        /*005a*/ 	.short	(.L_22 - .L_21)
.L_21:
        /*005c*/ 	.word	0x00000000
        /*0060*/ 	.short	0x0000
        /*0062*/ 	.short	0x0000
        /*0064*/ 	.byte	0x00, 0xf5, 0x21, 0x00


	//----- nvinfo : EIATTR_SPARSE_MMA_MASK
	.align		4
.L_22:
        /*0068*/ 	.byte	0x03, 0x50
        /*006a*/ 	.short	0x0000


	//----- nvinfo : EIATTR_MAXREG_COUNT
	.align		4
        /*006c*/ 	.byte	0x03, 0x1b
        /*006e*/ 	.short	0x00ff


	//----- nvinfo : EIATTR_NUM_BARRIERS
	.align		4
        /*0070*/ 	.byte	0x02, 0x4c
        /*0072*/ 	.byte	0x01
	.zero		1


	//----- nvinfo : EIATTR_EXTERNS
	.align		4
        /*0074*/ 	.byte	0x04, 0x0f
        /*0076*/ 	.short	(.L_24 - .L_23)


	//   ....[0]....
	.align		4
.L_23:
        /*0078*/ 	.word	index@(__assertfail)


	//----- nvinfo : EIATTR_MERCURY_ISA_VERSION
	.align		4
.L_24:
        /*007c*/ 	.byte	0x03, 0x5f
        /*007e*/ 	.short	0x0101


	//----- nvinfo : EIATTR_VRC_CTA_INIT_COUNT
	.align		4
        /*0080*/ 	.byte	0x02, 0x4a
	.zero		1
	.zero		1


	//----- nvinfo : EIATTR_SYSCALL_OFFSETS
	.align		4
        /*0084*/ 	.byte	0x04, 0x46
        /*0086*/ 	.short	(.L_26 - .L_25)


	//   ....[0]....
.L_25:
        /*0088*/ 	.word	0x00000170


	//----- nvinfo : EIATTR_EXIT_INSTR_OFFSETS
	.align		4
.L_26:
        /*008c*/ 	.byte	0x04, 0x1c
        /*008e*/ 	.short	(.L_28 - .L_27)


	//   ....[0]....
.L_27:
        /*0090*/ 	.word	0x00001270


	//   ....[1]....
        /*0094*/ 	.word	0x00001320


	//----- nvinfo : EIATTR_CRS_STACK_SIZE
	.align		4
.L_28:
        /*0098*/ 	.byte	0x04, 0x1e
        /*009a*/ 	.short	(.L_30 - .L_29)
.L_29:
        /*009c*/ 	.word	0x00000000


	//----- nvinfo : EIATTR_CBANK_PARAM_SIZE
	.align		4
.L_30:
        /*00a0*/ 	.byte	0x03, 0x19
        /*00a2*/ 	.short	0x0030


	//----- nvinfo : EIATTR_PARAM_CBANK
	.align		4
        /*00a4*/ 	.byte	0x04, 0x0a
        /*00a6*/ 	.short	(.L_32 - .L_31)
	.align		4
.L_31:
        /*00a8*/ 	.word	index@(.nv.constant0._Z11mm_1dtilingPKfS0_Pfmmm)
        /*00ac*/ 	.short	0x0380
        /*00ae*/ 	.short	0x0030


	//----- nvinfo : EIATTR_SW_WAR
	.align		4
.L_32:
        /*00b0*/ 	.byte	0x04, 0x36
        /*00b2*/ 	.short	(.L_34 - .L_33)
.L_33:
        /*00b4*/ 	.word	0x00000008
.L_34:


//--------------------- .nv.callgraph             --------------------------
	.section	.nv.callgraph,"",@"SHT_CUDA_CALLGRAPH"
	.align	4
	.sectionentsize	8
	.align		4
        /*0000*/ 	.word	0x00000000
	.align		4
        /*0004*/ 	.word	0xffffffff
	.align		4
        /*0008*/ 	.word	index@(_Z11mm_1dtilingPKfS0_Pfmmm)
	.align		4
        /*000c*/ 	.word	index@(__assertfail)
	.align		4
        /*0010*/ 	.word	0x00000000
	.align		4
        /*0014*/ 	.word	0xfffffffe
	.align		4
        /*0018*/ 	.word	0x00000000
	.align		4
        /*001c*/ 	.word	0xfffffffd
	.align		4
        /*0020*/ 	.word	0x00000000
	.align		4
        /*0024*/ 	.word	0xfffffffc


//--------------------- .nv.constant4             --------------------------
	.section	.nv.constant4,"a",@progbits
	.align	8
	.align		8
.nv.constant4:
        /*0000*/ 	.dword	__assertfail
	.align		8
        /*0008*/ 	.dword	__unnamed_1
	.align		8
        /*0010*/ 	.dword	$str
	.align		8
        /*0018*/ 	.dword	$str$1


//--------------------- .text._Z11mm_1dtilingPKfS0_Pfmmm --------------------------
	.section	.text._Z11mm_1dtilingPKfS0_Pfmmm,"ax",@progbits
	.align	128
        .global         _Z11mm_1dtilingPKfS0_Pfmmm
        .type           _Z11mm_1dtilingPKfS0_Pfmmm,@function
        .size           _Z11mm_1dtilingPKfS0_Pfmmm,(.L_x_4 - _Z11mm_1dtilingPKfS0_Pfmmm)
        .other          _Z11mm_1dtilingPKfS0_Pfmmm,@"STO_CUDA_ENTRY STV_DEFAULT"
_Z11mm_1dtilingPKfS0_Pfmmm:
.text._Z11mm_1dtilingPKfS0_Pfmmm:
[----:B------:R-:W0:Y:S01]  /*0000*/  LDC R1, c[0x0][0x37c] ;  /* 0x0000df00ff017b82 */ /* 0x000e220000000800 */
[----:B------:R-:W1:Y:S01]  /*0010*/  LDCU UR4, c[0x0][0x360] ;  /* 0x00006c00ff0477ac */ /* 0x000e620008000800 */
[----:B------:R-:W2:Y:S01]  /*0020*/  S2R R2, SR_CTAID.Y ;  /* 0x0000000000027919 */ /* 0x000ea20000002600 */
[----:B------:R-:W3:Y:S01]  /*0030*/  LDCU.64 UR36, c[0x0][0x398] ;  /* 0x00007300ff2477ac */ /* 0x000ee20008000a00 */
[----:B------:R-:W4:Y:S01]  /*0040*/  S2R R16, SR_CTAID.X ;  /* 0x0000000000107919 */ /* 0x000f220000002500 */
[----:B------:R-:W0:Y:S01]  /*0050*/  LDCU.64 UR38, c[0x0][0x3a0] ;  /* 0x00007400ff2677ac */ /* 0x000e220008000a00 */
[----:B-1----:R-:W-:-:S09]  /*0060*/  UISETP.NE.AND UP0, UPT, UR4, 0x200, UPT ;  /* 0x000002000400788c */ /* 0x002fd2000bf05270 */
[----:B---3--:R-:W-:Y:S05]  /*0070*/  BRA.U !UP0, `(.L_x_0) ;  /* 0x0000000108407547 */ /* 0x008fea000b800000 */
[----:B------:R-:W-:Y:S01]  /*0080*/  MOV R0, 0x0 ;  /* 0x0000000000007802 */ /* 0x000fe20000000f00 */
[----:B------:R-:W1:Y:S01]  /*0090*/  LDCU.64 UR4, c[0x4][0x10] ;  /* 0x01000200ff0477ac */ /* 0x000e620008000a00 */
[----:B------:R-:W-:Y:S02]  /*00a0*/  HFMA2 R13, -RZ, RZ, 0, 0 ;  /* 0x00000000ff0d7431 */ /* 0x000fe400000001ff */
[----:B------:R-:W-:Y:S01]  /*00b0*/  IMAD.MOV.U32 R8, RZ, RZ, 0x2e ;  /* 0x0000002eff087424 */ /* 0x000fe200078e00ff */
[----:B------:R3:W0:Y:S01]  /*00c0*/  LDC.64 R14, c[0x4][R0] ;  /* 0x01000000000e7b82 */ /* 0x0006220000000a00 */
[----:B------:R-:W5:Y:S01]  /*00d0*/  LDCU.64 UR6, c[0x4][0x18] ;  /* 0x01000300ff0677ac */ /* 0x000f620008000a00 */
[----:B------:R-:W-:Y:S01]  /*00e0*/  IMAD.MOV.U32 R12, RZ, RZ, 0x1 ;  /* 0x00000001ff0c7424 */ /* 0x000fe200078e00ff */
[----:B------:R-:W2:Y:S01]  /*00f0*/  LDCU.64 UR8, c[0x4][0x8] ;  /* 0x01000100ff0877ac */ /* 0x000ea20008000a00 */
[----:B-1----:R-:W-:Y:S02]  /*0100*/  IMAD.U32 R4, RZ, RZ, UR4 ;  /* 0x00000004ff047e24 */ /* 0x002fe4000f8e00ff */
[----:B------:R-:W-:Y:S01]  /*0110*/  IMAD.U32 R5, RZ, RZ, UR5 ;  /* 0x00000005ff057e24 */ /* 0x000fe2000f8e00ff */
[----:B-----5:R-:W-:Y:S01]  /*0120*/  MOV R6, UR6 ;  /* 0x0000000600067c02 */ /* 0x020fe20008000f00 */
[----:B------:R-:W-:-:S02]  /*0130*/  IMAD.U32 R7, RZ, RZ, UR7 ;  /* 0x00000007ff077e24 */ /* 0x000fc4000f8e00ff */
[----:B--2---:R-:W-:Y:S01]  /*0140*/  IMAD.U32 R10, RZ, RZ, UR8 ;  /* 0x00000008ff0a7e24 */ /* 0x004fe2000f8e00ff */
[----:B---3--:R-:W-:-:S07]  /*0150*/  MOV R11, UR9 ;  /* 0x00000009000b7c02 */ /* 0x008fce0008000f00 */
[----:B------:R-:W-:-:S07]  /*0160*/  LEPC R20, `(.L_x_0) ;  /* 0x000000001014794e */ /* 0x000fce0000000000 */
[----:B0---4-:R-:W-:Y:S05]  /*0170*/  CALL.ABS.NOINC R14 ;  /* 0x000000000e007343 */ /* 0x011fea0003c00000 */
.L_x_0:
[----:B------:R-:W1:Y:S01]  /*0180*/  LDCU.64 UR4, c[0x0][0x3a8] ;  /* 0x00007500ff0477ac */ /* 0x000e620008000a00 */
[----:B------:R-:W3:Y:S01]  /*0190*/  S2R R6, SR_TID.X ;  /* 0x0000000000067919 */ /* 0x000ee20000002100 */
[----:B------:R-:W0:Y:S01]  /*01a0*/  LDC.64 R44, c[0x0][0x358] ;  /* 0x0000d600ff2c7b82 */ /* 0x000e220000000a00 */
[----:B------:R-:W-:Y:S01]  /*01b0*/  HFMA2 R33, -RZ, RZ, 0, 0 ;  /* 0x00000000ff217431 */ /* 0x000fe200000001ff */
[----:B------:R-:W-:Y:S02]  /*01c0*/  CS2R R38, SRZ ;  /* 0x0000000000267805 */ /* 0x000fe4000001ff00 */
[----:B------:R-:W-:Y:S01]  /*01d0*/  CS2R R36, SRZ ;  /* 0x0000000000247805 */ /* 0x000fe2000001ff00 */
[----:B------:R-:W-:Y:S01]  /*01e0*/  IMAD.MOV.U32 R46, RZ, RZ, RZ ;  /* 0x000000ffff2e7224 */ /* 0x000fe200078e00ff */
[----:B------:R-:W-:Y:S01]  /*01f0*/  MOV R34, RZ ;  /* 0x000000ff00227202 */ /* 0x000fe20000000f00 */
[----:B------:R-:W-:Y:S01]  /*0200*/  IMAD.MOV.U32 R30, RZ, RZ, RZ ;  /* 0x000000ffff1e7224 */ /* 0x000fe200078e00ff */
[----:B-1----:R-:W-:-:S04]  /*0210*/  UISETP.NE.U32.AND UP0, UPT, UR4, URZ, UPT ;  /* 0x000000ff0400728c */ /* 0x002fc8000bf05070 */
[----:B------:R-:W-:Y:S01]  /*0220*/  UISETP.NE.AND.EX UP0, UPT, UR5, URZ, UPT, UP0 ;  /* 0x000000ff0500728c */ /* 0x000fe2000bf05300 */
[----:B---3--:R-:W-:Y:S02]  /*0230*/  LOP3.LUT R31, R6, 0x3f, RZ, 0xc0, !PT ;  /* 0x0000003f061f7812 */ /* 0x008fe400078ec0ff */
[----:B------:R-:W-:-:S06]  /*0240*/  SHF.R.U32.HI R29, RZ, 0x6, R6 ;  /* 0x00000006ff1d7819 */ /* 0x000fcc0000011606 */
[----:B------:R-:W-:Y:S05]  /*0250*/  BRA.U !UP0, `(.L_x_1) ;  /* 0x0000000908707547 */ /* 0x000fea000b800000 */
[----:B------:R-:W1:Y:S01]  /*0260*/  S2R R7, SR_CgaCtaId ;  /* 0x0000000000077919 */ /* 0x000e620000008800 */
[----:B------:R-:W-:Y:S01]  /*0270*/  MOV R4, 0x400 ;  /* 0x0000040000047802 */ /* 0x000fe20000000f00 */
[----:B------:R-:W-:Y:S01]  /*0280*/  IMAD.MOV.U32 R21, RZ, RZ, RZ ;  /* 0x000000ffff157224 */ /* 0x000fe200078e00ff */
[----:B------:R-:W-:Y:S02]  /*0290*/  LOP3.LUT R0, R6, 0x3f8, RZ, 0xc0, !PT ;  /* 0x000003f806007812 */ /* 0x000fe400078ec0ff */
[--C-:B------:R-:W-:Y:S01]  /*02a0*/  SHF.R.U32.HI R3, RZ, 0x3, R6.reuse ;  /* 0x00000003ff037819 */ /* 0x100fe20000011606 */
[----:B------:R-:W-:Y:S01]  /*02b0*/  VIADD R5, R4, 0x800 ;  /* 0x0000080004057836 */ /* 0x000fe20000000000 */
[--C-:B------:R-:W-:Y:S02]  /*02c0*/  LOP3.LUT R18, R31, 0x3c0, R6.reuse, 0xf8, !PT ;  /* 0x000003c01f127812 */ /* 0x100fe400078ef806 */
[----:B------:R-:W-:Y:S01]  /*02d0*/  LOP3.LUT R40, R6, 0x7, RZ, 0xc0, !PT ;  /* 0x0000000706287812 */ /* 0x000fe200078ec0ff */
[----:B--2---:R-:W-:Y:S01]  /*02e0*/  IMAD R28, R2, 0x40, R3 ;  /* 0x00000040021c7824 */ /* 0x004fe200078e0203 */
[----:B------:R-:W-:-:S02]  /*02f0*/  LOP3.LUT R0, R0, 0x7, R6, 0xf8, !PT ;  /* 0x0000000700007812 */ /* 0x000fc400078ef806 */
[----:B------:R-:W-:Y:S02]  /*0300*/  SHF.L.U32 R6, R6, 0x2, RZ ;  /* 0x0000000206067819 */ /* 0x000fe400000006ff */
[----:B------:R-:W-:Y:S02]  /*0310*/  MOV R41, RZ ;  /* 0x000000ff00297202 */ /* 0x000fe40000000f00 */
[----:B------:R-:W-:Y:S01]  /*0320*/  MOV R39, RZ ;  /* 0x000000ff00277202 */ /* 0x000fe20000000f00 */
[----:B------:R-:W-:-:S04]  /*0330*/  IMAD.WIDE.U32 R42, R28, UR4, R40 ;  /* 0x000000041c2a7c25 */ /* 0x000fc8000f8e0028 */
[----:B------:R-:W-:Y:S01]  /*0340*/  IMAD R3, R28, UR5, R43 ;  /* 0x000000051c037c24 */ /* 0x000fe2000f8e022b */
[C---:B-1----:R-:W-:Y:S02]  /*0350*/  LEA R17, R7.reuse, R4, 0x18 ;  /* 0x0000000407117211 */ /* 0x042fe400078ec0ff */
[----:B------:R-:W-:Y:S02]  /*0360*/  LEA R5, R7, R5, 0x18 ;  /* 0x0000000507057211 */ /* 0x000fe400078ec0ff */
[----:B------:R-:W-:Y:S01]  /*0370*/  LOP3.LUT R4, R6, 0xf00, RZ, 0xc0, !PT ;  /* 0x00000f0006047812 */ /* 0x000fe200078ec0ff */
[----:B------:R-:W-:Y:S01]  /*0380*/  IMAD R19, R0, 0x4, R17 ;  /* 0x0000000400137824 */ /* 0x000fe200078e0211 */
[----:B------:R-:W-:Y:S01]  /*0390*/  LOP3.LUT R6, R6, 0xfc, RZ, 0xc0, !PT ;  /* 0x000000fc06067812 */ /* 0x000fe200078ec0ff */
[----:B------:R-:W-:Y:S01]  /*03a0*/  IMAD R18, R18, 0x4, R5 ;  /* 0x0000000412127824 */ /* 0x000fe200078e0205 */
[----:B------:R-:W-:Y:S02]  /*03b0*/  IADD3 R17, PT, PT, R17, R4, RZ ;  /* 0x0000000411117210 */ /* 0x000fe40007ffe0ff */
[----:B------:R-:W-:-:S02]  /*03c0*/  IADD3 R0, PT, PT, R5, R6, RZ ;  /* 0x0000000605007210 */ /* 0x000fc40007ffe0ff */
[----:B------:R-:W-:-:S07]  /*03d0*/  CS2R R4, SRZ ;  /* 0x0000000000047805 */ /* 0x000fce000001ff00 */
.L_x_2:
[----:B------:R-:W1:Y:S01]  /*03e0*/  S2R R31, SR_TID.X ;  /* 0x00000000001f7919 */ /* 0x000e620000002100 */
[----:B------:R-:W2:Y:S01]  /*03f0*/  LDC.64 R6, c[0x0][0x3a8] ;  /* 0x0000ea00ff067b82 */ /* 0x000ea20000000a00 */
[----:B----4-:R-:W-:Y:S01]  /*0400*/  IMAD.SHL.U32 R12, R16, 0x40, RZ ;  /* 0x00000040100c7824 */ /* 0x010fe200078e00ff */
[----:B------:R-:W-:Y:S01]  /*0410*/  IADD3 R9, PT, PT, R40, R5, RZ ;  /* 0x0000000528097210 */ /* 0x000fe20007ffe0ff */
[----:B------:R-:W-:Y:S01]  /*0420*/  IMAD.IADD R23, R29, 0x1, R5 ;  /* 0x000000011d177824 */ /* 0x000fe200078e0205 */
[----:B------:R-:W-:Y:S01]  /*0430*/  ISETP.GE.U32.AND P2, PT, R28, UR36, PT ;  /* 0x000000241c007c0c */ /* 0x000fe2000bf46070 */
[----:B------:R-:W-:Y:S02]  /*0440*/  HFMA2 R48, -RZ, RZ, 0, 0 ;  /* 0x00000000ff307431 */ /* 0x000fe400000001ff */
[----:B------:R-:W-:Y:S01]  /*0450*/  IMAD.MOV.U32 R47, RZ, RZ, RZ ;  /* 0x000000ffff2f7224 */ /* 0x000fe200078e00ff */
[-C--:B--2---:R-:W-:Y:S02]  /*0460*/  ISETP.GE.U32.AND P0, PT, R9, R6.reuse, PT ;  /* 0x000000060900720c */ /* 0x084fe40003f06070 */
[----:B------:R-:W-:-:S02]  /*0470*/  ISETP.GE.U32.AND P3, PT, R23, R6, PT ;  /* 0x000000061700720c */ /* 0x000fc40003f66070 */
[----:B------:R-:W-:Y:S02]  /*0480*/  ISETP.GE.U32.AND.EX P0, PT, RZ, R7, PT, P0 ;  /* 0x00000007ff00720c */ /* 0x000fe40003f06100 */
[----:B-1----:R-:W-:Y:S02]  /*0490*/  LOP3.LUT R31, R31, 0x3f, RZ, 0xc0, !PT ;  /* 0x0000003f1f1f7812 */ /* 0x002fe400078ec0ff */
[----:B------:R-:W-:Y:S02]  /*04a0*/  ISETP.GE.U32.OR.EX P0, PT, RZ, UR37, P0, P2 ;  /* 0x00000025ff007c0c */ /* 0x000fe40008706520 */
[----:B------:R-:W-:-:S04]  /*04b0*/  LOP3.LUT R12, R12, R31, RZ, 0xfc, !PT ;  /* 0x0000001f0c0c7212 */ /* 0x000fc800078efcff */
[----:B0-----:R-:W-:-:S04]  /*04c0*/  ISETP.GE.U32.AND P1, PT, R12, UR38, PT ;  /* 0x000000260c007c0c */ /* 0x001fc8000bf26070 */
[----:B------:R-:W-:-:S03]  /*04d0*/  ISETP.GE.U32.AND.EX P1, PT, RZ, UR39, PT, P1 ;  /* 0x00000027ff007c0c */ /* 0x000fc6000bf26110 */
[----:B------:R-:W0:Y:S01]  /*04e0*/  @!P0 LDC.64 R8, c[0x0][0x380] ;  /* 0x0000e000ff088b82 */ /* 0x000e220000000a00 */
[----:B------:R-:W-:Y:S02]  /*04f0*/  ISETP.GE.U32.OR.EX P1, PT, RZ, R7, P1, P3 ;  /* 0x00000007ff00720c */ /* 0x000fe40000f26530 */
[----:B------:R-:W-:Y:S02]  /*0500*/  @!P0 IADD3 R14, P2, PT, R21, R42, RZ ;  /* 0x0000002a150e8210 */ /* 0x000fe40007f5e0ff */
[----:B------:R-:W-:Y:S02]  /*0510*/  @!P0 R2UR UR4, R44 ;  /* 0x000000002c0482ca */ /* 0x000fe400000e0000 */
[----:B------:R-:W-:Y:S01]  /*0520*/  @!P0 R2UR UR5, R45 ;  /* 0x000000002d0582ca */ /* 0x000fe200000e0000 */
[----:B------:R-:W-:-:S06]  /*0530*/  @!P0 IMAD.X R15, R4, 0x1, R3, P2 ;  /* 0x00000001040f8824 */ /* 0x000fcc00010e0603 */
[----:B------:R-:W1:Y:S01]  /*0540*/  @!P1 LDC.64 R10, c[0x0][0x388] ;  /* 0x0000e200ff0a9b82 */ /* 0x000e620000000a00 */
[----:B------:R-:W-:Y:S02]  /*0550*/  @!P1 MOV R13, RZ ;  /* 0x000000ff000d9202 */ /* 0x000fe40000000f00 */
[----:B------:R-:W-:Y:S02]  /*0560*/  @!P1 R2UR UR6, R44 ;  /* 0x000000002c0692ca */ /* 0x000fe400000e0000 */
[----:B------:R-:W-:Y:S01]  /*0570*/  @!P1 R2UR UR7, R45 ;  /* 0x000000002d0792ca */ /* 0x000fe200000e0000 */
[----:B------:R-:W-:Y:S01]  /*0580*/  @!P1 IMAD.WIDE.U32 R12, R23, UR38, R12 ;  /* 0x00000026170c9c25 */ /* 0x000fe2000f8e000c */
[----:B0-----:R-:W-:-:S03]  /*0590*/  @!P0 LEA R8, P2, R14, R8, 0x2 ;  /* 0x000000080e088211 */ /* 0x001fc600078410ff */
[----:B------:R-:W-:Y:S01]  /*05a0*/  @!P1 IMAD R13, R23, UR39, R13 ;  /* 0x00000027170d9c24 */ /* 0x000fe2000f8e020d */
[----:B------:R-:W-:-:S05]  /*05b0*/  @!P0 LEA.HI.X R9, R14, R9, R15, 0x2, P2 ;  /* 0x000000090e098211 */ /* 0x000fca00010f140f */
[----:B------:R-:W2:Y:S01]  /*05c0*/  @!P0 LDG.E R48, desc[UR4][R8.64] ;  /* 0x0000000408308981 */ /* 0x000ea2000c1e1900 */
[----:B-1----:R-:W-:-:S04]  /*05d0*/  @!P1 LEA R10, P3, R12, R10, 0x2 ;  /* 0x0000000a0c0a9211 */ /* 0x002fc800078610ff */
[----:B------:R-:W-:-:S05]  /*05e0*/  @!P1 LEA.HI.X R11, R12, R11, R13, 0x2, P3 ;  /* 0x0000000b0c0b9211 */ /* 0x000fca00018f140d */
[----:B------:R-:W3:Y:S01]  /*05f0*/  @!P1 LDG.E R47, desc[UR6][R10.64] ;  /* 0x000000060a2f9981 */ /* 0x000ee2000c1e1900 */
[----:B------:R-:W-:Y:S05]  /*0600*/  WARPSYNC.ALL ;  /* 0x0000000000007948 */ /* 0x000fea0003800000 */
[----:B--2---:R-:W-:Y:S04]  /*0610*/  STS [R19], R48 ;  /* 0x0000003013007388 */ /* 0x004fe80000000800 */
[----:B---3--:R-:W-:Y:S01]  /*0620*/  STS [R18], R47 ;  /* 0x0000002f12007388 */ /* 0x008fe20000000800 */
[----:B------:R-:W-:Y:S06]  /*0630*/  BAR.SYNC.DEFER_BLOCKING 0x0 ;  /* 0x0000000000007b1d */ /* 0x000fec0000010000 */
[----:B------:R-:W-:Y:S04]  /*0640*/  LDS R35, [R0] ;  /* 0x0000000000237984 */ /* 0x000fe80000000800 */
[----:B------:R-:W0:Y:S04]  /*0650*/  LDS.128 R20, [R17] ;  /* 0x0000000011147984 */ /* 0x000e280000000c00 */
[----:B------:R-:W1:Y:S04]  /*0660*/  LDS R32, [R0+0x100] ;  /* 0x0001000000207984 */ /* 0x000e680000000800 */
[----:B------:R-:W2:Y:S04]  /*0670*/  LDS.128 R12, [R17+0x40] ;  /* 0x00004000110c7984 */ /* 0x000ea80000000c00 */
[----:B------:R-:W3:Y:S04]  /*0680*/  LDS R47, [R0+0x200] ;  /* 0x00020000002f7984 */ /* 0x000ee80000000800 */
[----:B------:R-:W4:Y:S04]  /*0690*/  LDS.128 R24, [R17+0x20] ;  /* 0x0000200011187984 */ /* 0x000f280000000c00 */
[----:B------:R-:W5:Y:S04]  /*06a0*/  LDS.128 R8, [R17+0x60] ;  /* 0x0000600011087984 */ /* 0x000f680000000c00 */
[----:B------:R-:W-:Y:S01]  /*06b0*/  LDS R50, [R0+0x700] ;  /* 0x0007000000327984 */ /* 0x000fe20000000800 */
[----:B0-----:R-:W-:-:S04]  /*06c0*/  FFMA R33, R35, R20, R33 ;  /* 0x0000001423217223 */ /* 0x001fc80000000021 */
[C---:B-1----:R-:W-:Y:S01]  /*06d0*/  FFMA R20, R32.reuse, R21, R33 ;  /* 0x0000001520147223 */ /* 0x042fe20000000021 */
[----:B--2---:R-:W-:Y:S02]  /*06e0*/  FFMA R21, R35, R12, R30 ;  /* 0x0000000c23157223 */ /* 0x004fe4000000001e */
[----:B------:R-:W0:Y:S01]  /*06f0*/  LDS R30, [R0+0x300] ;  /* 0x00030000001e7984 */ /* 0x000e220000000800 */
[----:B---3--:R-:W-:Y:S01]  /*0700*/  FFMA R33, R47, R22, R20 ;  /* 0x000000162f217223 */ /* 0x008fe20000000014 */
[----:B------:R-:W-:Y:S01]  /*0710*/  FFMA R12, R32, R13, R21 ;  /* 0x0000000d200c7223 */ /* 0x000fe20000000015 */
[----:B----4-:R-:W-:-:S04]  /*0720*/  FFMA R24, R35, R24, R37 ;  /* 0x0000001823187223 */ /* 0x010fc80000000025 */
[----:B------:R-:W-:Y:S01]  /*0730*/  FFMA R25, R32, R25, R24 ;  /* 0x0000001920197223 */ /* 0x000fe20000000018 */
[----:B-----5:R-:W-:Y:S01]  /*0740*/  FFMA R13, R35, R8, R34 ;  /* 0x00000008230d7223 */ /* 0x020fe20000000022 */
[----:B0-----:R-:W-:Y:S02]  /*0750*/  FFMA R33, R30, R23, R33 ;  /* 0x000000171e217223 */ /* 0x001fe40000000021 */
[----:B------:R-:W0:Y:S01]  /*0760*/  LDS.128 R20, [R17+0x80] ;  /* 0x0000800011147984 */ /* 0x000e220000000c00 */
[C---:B------:R-:W-:Y:S01]  /*0770*/  FFMA R26, R47.reuse, R26, R25 ;  /* 0x0000001a2f1a7223 */ /* 0x040fe20000000019 */
[----:B------:R-:W-:Y:S01]  /*0780*/  FFMA R8, R32, R9, R13 ;  /* 0x0000000920087223 */ /* 0x000fe2000000000d */
[C---:B------:R-:W-:Y:S02]  /*0790*/  FFMA R49, R47.reuse, R14, R12 ;  /* 0x0000000e2f317223 */ /* 0x040fe4000000000c */
[C---:B------:R-:W-:Y:S01]  /*07a0*/  FFMA R37, R30.reuse, R27, R26 ;  /* 0x0000001b1e257223 */ /* 0x040fe2000000001a */
[----:B------:R-:W-:Y:S01]  /*07b0*/  FFMA R9, R47, R10, R8 ;  /* 0x0000000a2f097223 */ /* 0x000fe20000000008 */
[----:B------:R-:W1:Y:S01]  /*07c0*/  LDS.128 R24, [R17+0xa0] ;  /* 0x0000a00011187984 */ /* 0x000e620000000c00 */
[----:B------:R-:W-:-:S03]  /*07d0*/  FFMA R34, R30, R15, R49 ;  /* 0x0000000f1e227223 */ /* 0x000fc60000000031 */
[----:B------:R-:W2:Y:S01]  /*07e0*/  LDS.128 R12, [R17+0xc0] ;  /* 0x0000c000110c7984 */ /* 0x000ea20000000c00 */
[C---:B0-----:R-:W-:Y:S01]  /*07f0*/  FFMA R49, R35.reuse, R20, R38 ;  /* 0x0000001423317223 */ /* 0x041fe20000000026 */
[----:B------:R-:W-:Y:S02]  /*0800*/  FFMA R38, R30, R11, R9 ;  /* 0x0000000b1e267223 */ /* 0x000fe40000000009 */
[----:B------:R-:W0:Y:S01]  /*0810*/  LDS.128 R8, [R17+0xe0] ;  /* 0x0000e00011087984 */ /* 0x000e220000000c00 */
[----:B------:R-:W-:Y:S01]  /*0820*/  FFMA R20, R32, R21, R49 ;  /* 0x0000001520147223 */ /* 0x000fe20000000031 */
[----:B-1----:R-:W-:-:S04]  /*0830*/  FFMA R24, R35, R24, R46 ;  /* 0x0000001823187223 */ /* 0x002fc8000000002e */
[----:B------:R-:W-:Y:S01]  /*0840*/  FFMA R25, R32, R25, R24 ;  /* 0x0000001920197223 */ /* 0x000fe20000000018 */
[----:B--2---:R-:W-:-:S03]  /*0850*/  FFMA R21, R35, R12, R36 ;  /* 0x0000000c23157223 */ /* 0x004fc60000000024 */
[----:B------:R-:W-:Y:S01]  /*0860*/  FFMA R26, R47, R26, R25 ;  /* 0x0000001a2f1a7223 */ /* 0x000fe20000000019 */
[----:B------:R-:W-:-:S04]  /*0870*/  FFMA R12, R32, R13, R21 ;  /* 0x0000000d200c7223 */ /* 0x000fc80000000015 */
[----:B------:R-:W-:Y:S01]  /*0880*/  FFMA R13, R47, R14, R12 ;  /* 0x0000000e2f0d7223 */ /* 0x000fe2000000000c */
[----:B0-----:R-:W-:Y:S01]  /*0890*/  FFMA R8, R35, R8, R39 ;  /* 0x0000000823087223 */ /* 0x001fe20000000027 */
[C---:B------:R-:W-:Y:S01]  /*08a0*/  FFMA R35, R47.reuse, R22, R20 ;  /* 0x000000162f237223 */ /* 0x040fe20000000014 */
[----:B------:R-:W-:Y:S02]  /*08b0*/  FFMA R39, R30, R27, R26 ;  /* 0x0000001b1e277223 */ /* 0x000fe4000000001a */
[----:B------:R-:W-:Y:S01]  /*08c0*/  FFMA R9, R32, R9, R8 ;  /* 0x0000000920097223 */ /* 0x000fe20000000008 */
[C---:B------:R-:W-:Y:S01]  /*08d0*/  FFMA R48, R30.reuse, R23, R35 ;  /* 0x000000171e307223 */ /* 0x040fe20000000023 */
[----:B------:R-:W-:Y:S02]  /*08e0*/  LDS.128 R24, [R17+0x10] ;  /* 0x0000100011187984 */ /* 0x000fe40000000c00 */
[----:B------:R-:W-:Y:S02]  /*08f0*/  FFMA R10, R47, R10, R9 ;  /* 0x0000000a2f0a7223 */ /* 0x000fe40000000009 */
[----:B------:R-:W0:Y:S04]  /*0900*/  LDS R35, [R0+0x400] ;  /* 0x0004000000237984 */ /* 0x000e280000000800 */
[----:B------:R-:W1:Y:S01]  /*0910*/  LDS.128 R20, [R17+0x30] ;  /* 0x0000300011147984 */ /* 0x000e620000000c00 */
[----:B------:R-:W-:-:S03]  /*0920*/  FFMA R36, R30, R11, R10 ;  /* 0x0000000b1e247223 */ /* 0x000fc6000000000a */
[----:B------:R-:W2:Y:S04]  /*0930*/  LDS R32, [R0+0x500] ;  /* 0x0005000000207984 */ /* 0x000ea80000000800 */
[----:B------:R-:W3:Y:S04]  /*0940*/  LDS.128 R8, [R17+0x50] ;  /* 0x0000500011087984 */ /* 0x000ee80000000c00 */
[----:B------:R-:W4:Y:S01]  /*0950*/  LDS R47, [R0+0x600] ;  /* 0x00060000002f7984 */ /* 0x000f220000000800 */
[----:B------:R-:W-:Y:S01]  /*0960*/  FFMA R46, R30, R15, R13 ;  /* 0x0000000f1e2e7223 */ /* 0x000fe2000000000d */
[C---:B0-----:R-:W-:Y:S01]  /*0970*/  FFMA R33, R35.reuse, R24, R33 ;  /* 0x0000001823217223 */ /* 0x041fe20000000021 */
[----:B-1----:R-:W-:-:S04]  /*0980*/  FFMA R12, R35, R20, R37 ;  /* 0x00000014230c7223 */ /* 0x002fc80000000025 */
[C---:B--2---:R-:W-:Y:S01]  /*0990*/  FFMA R21, R32.reuse, R21, R12 ;  /* 0x0000001520157223 */ /* 0x044fe2000000000c */
[C---:B------:R-:W-:Y:S01]  /*09a0*/  FFMA R20, R32.reuse, R25, R33 ;  /* 0x0000001920147223 */ /* 0x040fe20000000021 */
[----:B------:R-:W0:Y:S01]  /*09b0*/  LDS.128 R12, [R17+0x70] ;  /* 0x00007000110c7984 */ /* 0x000e220000000c00 */
[----:B---3--:R-:W-:Y:S01]  /*09c0*/  FFMA R25, R35, R8, R34 ;  /* 0x0000000823197223 */ /* 0x008fe20000000022 */
[C---:B----4-:R-:W-:Y:S01]  /*09d0*/  FFMA R22, R47.reuse, R22, R21 ;  /* 0x000000162f167223 */ /* 0x050fe20000000015 */
[C---:B------:R-:W-:Y:S02]  /*09e0*/  FFMA R33, R47.reuse, R26, R20 ;  /* 0x0000001a2f217223 */ /* 0x040fe40000000014 */
[----:B------:R-:W-:Y:S01]  /*09f0*/  FFMA R8, R32, R9, R25 ;  /* 0x0000000920087223 */ /* 0x000fe20000000019 */
[C---:B------:R-:W-:Y:S01]  /*0a00*/  FFMA R37, R50.reuse, R23, R22 ;  /* 0x0000001732257223 */ /* 0x040fe20000000016 */
[----:B------:R-:W-:Y:S01]  /*0a10*/  FFMA R33, R50, R27, R33 ;  /* 0x0000001b32217223 */ /* 0x000fe20000000021 */
[----:B------:R-:W1:Y:S04]  /*0a20*/  LDS.128 R20, [R17+0xb0] ;  /* 0x0000b00011147984 */ /* 0x000e680000000c00 */
[----:B------:R-:W2:Y:S01]  /*0a30*/  LDS.128 R24, [R17+0x90] ;  /* 0x0000900011187984 */ /* 0x000ea20000000c00 */
[----:B------:R-:W-:-:S04]  /*0a40*/  FFMA R49, R47, R10, R8 ;  /* 0x0000000a2f317223 */ /* 0x000fc80000000008 */
[----:B------:R-:W-:Y:S01]  /*0a50*/  FFMA R30, R50, R11, R49 ;  /* 0x0000000b321e7223 */ /* 0x000fe20000000031 */
[----:B0-----:R-:W-:-:S04]  /*0a60*/  FFMA R9, R35, R12, R38 ;  /* 0x0000000c23097223 */ /* 0x001fc80000000026 */
[----:B------:R-:W-:-:S04]  /*0a70*/  FFMA R8, R32, R13, R9 ;  /* 0x0000000d20087223 */ /* 0x000fc80000000009 */
[----:B------:R-:W-:Y:S02]  /*0a80*/  FFMA R13, R47, R14, R8 ;  /* 0x0000000e2f0d7223 */ /* 0x000fe40000000008 */
[----:B------:R-:W0:Y:S01]  /*0a90*/  LDS.128 R8, [R17+0xd0] ;  /* 0x0000d00011087984 */ /* 0x000e220000000c00 */
[C---:B-1----:R-:W-:Y:S01]  /*0aa0*/  FFMA R12, R35.reuse, R20, R39 ;  /* 0x00000014230c7223 */ /* 0x042fe20000000027 */
[----:B--2---:R-:W-:Y:S01]  /*0ab0*/  FFMA R49, R35, R24, R48 ;  /* 0x0000001823317223 */ /* 0x004fe20000000030 */
[----:B------:R-:W-:-:S03]  /*0ac0*/  FFMA R34, R50, R15, R13 ;  /* 0x0000000f32227223 */ /* 0x000fc6000000000d */
[C---:B------:R-:W-:Y:S01]  /*0ad0*/  FFMA R20, R32.reuse, R25, R49 ;  /* 0x0000001920147223 */ /* 0x040fe20000000031 */
[----:B------:R-:W-:Y:S02]  /*0ae0*/  FFMA R25, R32, R21, R12 ;  /* 0x0000001520197223 */ /* 0x000fe4000000000c */
[----:B------:R-:W1:Y:S01]  /*0af0*/  LDS.128 R12, [R17+0xf0] ;  /* 0x0000f000110c7984 */ /* 0x000e620000000c00 */
[----:B------:R-:W-:Y:S01]  /*0b00*/  IADD3 R21, PT, PT, R5, 0x8, RZ ;  /* 0x0000000805157810 */ /* 0x000fe20007ffe0ff */
[----:B------:R-:W-:Y:S03]  /*0b10*/  BAR.SYNC.DEFER_BLOCKING 0x0 ;  /* 0x0000000000007b1d */ /* 0x000fe60000010000 */
[----:B------:R-:W-:-:S04]  /*0b20*/  ISETP.GE.U32.AND P0, PT, R21, R6, PT ;  /* 0x000000061500720c */ /* 0x000fc80003f06070 */
[----:B------:R-:W-:Y:S01]  /*0b30*/  ISETP.GE.U32.AND.EX P0, PT, RZ, R7, PT, P0 ;  /* 0x00000007ff00720c */ /* 0x000fe20003f06100 */
[C---:B------:R-:W-:Y:S01]  /*0b40*/  FFMA R5, R47.reuse, R26, R20 ;  /* 0x0000001a2f057223 */ /* 0x040fe20000000014 */
[----:B------:R-:W-:-:S03]  /*0b50*/  FFMA R22, R47, R22, R25 ;  /* 0x000000162f167223 */ /* 0x000fc60000000019 */
[----:B------:R-:W-:Y:S01]  /*0b60*/  FFMA R38, R50, R27, R5 ;  /* 0x0000001b32267223 */ /* 0x000fe20000000005 */
[----:B------:R-:W-:Y:S02]  /*0b70*/  IMAD.MOV.U32 R5, RZ, RZ, R21 ;  /* 0x000000ffff057224 */ /* 0x000fe400078e0015 */
[----:B0-----:R-:W-:-:S04]  /*0b80*/  FFMA R39, R35, R8, R46 ;  /* 0x0000000823277223 */ /* 0x001fc8000000002e */
[----:B------:R-:W-:Y:S01]  /*0b90*/  FFMA R9, R32, R9, R39 ;  /* 0x0000000920097223 */ /* 0x000fe20000000027 */
[----:B-1----:R-:W-:-:S04]  /*0ba0*/  FFMA R12, R35, R12, R36 ;  /* 0x0000000c230c7223 */ /* 0x002fc80000000024 */
[----:B------:R-:W-:Y:S01]  /*0bb0*/  FFMA R13, R32, R13, R12 ;  /* 0x0000000d200d7223 */ /* 0x000fe2000000000c */
[----:B------:R-:W-:-:S03]  /*0bc0*/  FFMA R10, R47, R10, R9 ;  /* 0x0000000a2f0a7223 */ /* 0x000fc60000000009 */
[----:B------:R-:W-:Y:S01]  /*0bd0*/  FFMA R14, R47, R14, R13 ;  /* 0x0000000e2f0e7223 */ /* 0x000fe2000000000d */
[C---:B------:R-:W-:Y:S01]  /*0be0*/  FFMA R46, R50.reuse, R23, R22 ;  /* 0x00000017322e7223 */ /* 0x040fe20000000016 */
[C---:B------:R-:W-:Y:S02]  /*0bf0*/  FFMA R36, R50.reuse, R11, R10 ;  /* 0x0000000b32247223 */ /* 0x040fe4000000000a */
[----:B------:R-:W-:Y:S01]  /*0c00*/  FFMA R39, R50, R15, R14 ;  /* 0x0000000f32277223 */ /* 0x000fe2000000000e */
[----:B------:R-:W-:Y:S06]  /*0c10*/  @!P0 BRA `(.L_x_2) ;  /* 0xfffffff400f08947 */ /* 0x000fec000383ffff */
.L_x_1:
[----:B------:R-:W1:Y:S01]  /*0c20*/  LDC.64 R4, c[0x0][0x3a0] ;  /* 0x0000e800ff047b82 */ /* 0x000e620000000a00 */
[----:B------:R-:W3:Y:S01]  /*0c30*/  LDCU.64 UR4, c[0x0][0x398] ;  /* 0x00007300ff0477ac */ /* 0x000ee20008000a00 */
[----:B----4-:R-:W-:Y:S01]  /*0c40*/  IMAD R16, R16, 0x40, R31 ;  /* 0x0000004010107824 */ /* 0x010fe200078e021f */
[----:B--2---:R-:W-:-:S04]  /*0c50*/  LEA R15, R2, R29, 0x3 ;  /* 0x0000001d020f7211 */ /* 0x004fc800078e18ff */
[----:B------:R-:W-:-:S04]  /*0c60*/  SHF.L.U32 R15, R15, 0x3, RZ ;  /* 0x000000030f0f7819 */ /* 0x000fc800000006ff */
[C---:B------:R-:W-:Y:S01]  /*0c70*/  IADD3 R13, PT, PT, R15.reuse, 0x2, RZ ;  /* 0x000000020f0d7810 */ /* 0x040fe20007ffe0ff */
[C---:B------:R-:W-:Y:S01]  /*0c80*/  VIADD R7, R15.reuse, 0x1 ;  /* 0x000000010f077836 */ /* 0x040fe20000000000 */
[C---:B------:R-:W-:Y:S01]  /*0c90*/  IADD3 R21, PT, PT, R15.reuse, 0x3, RZ ;  /* 0x000000030f157810 */ /* 0x040fe20007ffe0ff */
[C---:B------:R-:W-:Y:S02]  /*0ca0*/  VIADD R14, R15.reuse, 0x4 ;  /* 0x000000040f0e7836 */ /* 0x040fe40000000000 */
[C---:B------:R-:W-:Y:S01]  /*0cb0*/  VIADD R20, R15.reuse, 0x6 ;  /* 0x000000060f147836 */ /* 0x040fe20000000000 */
[----:B---3--:R-:W-:Y:S02]  /*0cc0*/  ISETP.LT.U32.AND P0, PT, R15, UR4, PT ;  /* 0x000000040f007c0c */ /* 0x008fe4000bf01070 */
[----:B------:R-:W-:Y:S02]  /*0cd0*/  ISETP.GE.U32.AND P1, PT, R7, UR4, PT ;  /* 0x0000000407007c0c */ /* 0x000fe4000bf26070 */
[----:B------:R-:W-:-:S02]  /*0ce0*/  ISETP.GE.U32.AND P2, PT, R13, UR4, PT ;  /* 0x000000040d007c0c */ /* 0x000fc4000bf46070 */
[-C--:B-1----:R-:W-:Y:S02]  /*0cf0*/  ISETP.GE.U32.AND P4, PT, R16, R4.reuse, PT ;  /* 0x000000041000720c */ /* 0x082fe40003f86070 */
[----:B------:R-:W-:Y:S02]  /*0d00*/  ISETP.GE.U32.AND P3, PT, R21, UR4, PT ;  /* 0x0000000415007c0c */ /* 0x000fe4000bf66070 */
[----:B------:R-:W-:Y:S02]  /*0d10*/  ISETP.GE.U32.AND.EX P4, PT, RZ, R5, PT, P4 ;  /* 0x00000005ff00720c */ /* 0x000fe40003f86140 */
[----:B------:R-:W-:Y:S02]  /*0d20*/  ISETP.GE.U32.AND P6, PT, R20, UR4, PT ;  /* 0x0000000414007c0c */ /* 0x000fe4000bfc6070 */
[----:B------:R-:W-:Y:S02]  /*0d30*/  ISETP.LT.U32.AND.EX P4, PT, RZ, UR5, !P4, P0 ;  /* 0x00000005ff007c0c */ /* 0x000fe4000e781100 */
[----:B------:R-:W-:-:S04]  /*0d40*/  ISETP.GE.U32.AND P0, PT, R16, R4, PT ;  /* 0x000000041000720c */ /* 0x000fc80003f06070 */
[----:B------:R-:W-:-:S04]  /*0d50*/  ISETP.GE.U32.AND.EX P0, PT, RZ, R5, PT, P0 ;  /* 0x00000005ff00720c */ /* 0x000fc80003f06100 */
[----:B------:R-:W-:Y:S02]  /*0d60*/  ISETP.GE.U32.OR.EX P1, PT, RZ, UR5, P0, P1 ;  /* 0x00000005ff007c0c */ /* 0x000fe40008726510 */
[----:B------:R-:W-:Y:S01]  /*0d70*/  ISETP.GE.U32.OR.EX P2, PT, RZ, UR5, P0, P2 ;  /* 0x00000005ff007c0c */ /* 0x000fe20008746520 */
[----:B------:R-:W1:Y:S01]  /*0d80*/  @P4 LDC.64 R10, c[0x0][0x390] ;  /* 0x0000e400ff0a4b82 */ /* 0x000e620000000a00 */
[----:B------:R-:W-:Y:S01]  /*0d90*/  @P4 IMAD.MOV.U32 R17, RZ, RZ, RZ ;  /* 0x000000ffff114224 */ /* 0x000fe200078e00ff */
[----:B0-----:R-:W-:Y:S02]  /*0da0*/  @P4 R2UR UR6, R44 ;  /* 0x000000002c0642ca */ /* 0x001fe400000e0000 */
[----:B------:R-:W-:Y:S01]  /*0db0*/  @P4 R2UR UR7, R45 ;  /* 0x000000002d0742ca */ /* 0x000fe200000e0000 */
[C---:B------:R-:W-:Y:S01]  /*0dc0*/  @P4 IMAD.WIDE.U32 R2, R15.reuse, R4, R16 ;  /* 0x000000040f024225 */ /* 0x040fe200078e0010 */
[----:B------:R-:W-:Y:S02]  /*0dd0*/  ISETP.GE.U32.OR.EX P3, PT, RZ, UR5, P0, P3 ;  /* 0x00000005ff007c0c */ /* 0x000fe40008766530 */
[----:B------:R-:W-:Y:S01]  /*0de0*/  ISETP.GE.U32.OR.EX P6, PT, RZ, UR5, P0, P6 ;  /* 0x00000005ff007c0c */ /* 0x000fe200087c6560 */
[----:B------:R-:W-:Y:S01]  /*0df0*/  @P4 IMAD R0, R15, R5, R3 ;  /* 0x000000050f004224 */ /* 0x000fe200078e0203 */
[----:B------:R-:W0:Y:S01]  /*0e00*/  @!P1 LDC.64 R18, c[0x0][0x390] ;  /* 0x0000e400ff129b82 */ /* 0x000e220000000a00 */
[----:B------:R-:W-:-:S07]  /*0e10*/  @!P1 IMAD.MOV.U32 R3, RZ, RZ, RZ ;  /* 0x000000ffff039224 */ /* 0x000fce00078e00ff */
[----:B------:R-:W2:Y:S01]  /*0e20*/  @!P2 LDC.64 R8, c[0x0][0x390] ;  /* 0x0000e400ff08ab82 */ /* 0x000ea20000000a00 */
[----:B------:R-:W-:Y:S01]  /*0e30*/  @!P3 MOV R22, R16 ;  /* 0x000000100016b202 */ /* 0x000fe20000000f00 */
[----:B------:R-:W-:Y:S01]  /*0e40*/  @!P3 IMAD.MOV.U32 R23, RZ, RZ, RZ ;  /* 0x000000ffff17b224 */ /* 0x000fe200078e00ff */
[----:B------:R-:W-:Y:S02]  /*0e50*/  @!P3 R2UR UR8, R44 ;  /* 0x000000002c08b2ca */ /* 0x000fe400000e0000 */
[----:B------:R-:W-:Y:S01]  /*0e60*/  @!P3 R2UR UR9, R45 ;  /* 0x000000002d09b2ca */ /* 0x000fe200000e0000 */
[C---:B------:R-:W-:Y:S01]  /*0e70*/  @!P3 IMAD.WIDE.U32 R22, R21.reuse, R4, R22 ;  /* 0x000000041516b225 */ /* 0x040fe200078e0016 */
[----:B-1----:R-:W-:Y:S02]  /*0e80*/  @P4 LEA R10, P5, R2, R10, 0x2 ;  /* 0x0000000a020a4211 */ /* 0x002fe400078a10ff */
[----:B------:R-:W-:Y:S01]  /*0e90*/  @!P6 R2UR UR10, R44 ;  /* 0x000000002c0ae2ca */ /* 0x000fe200000e0000 */
[----:B------:R-:W-:Y:S01]  /*0ea0*/  @!P3 IMAD R21, R21, R5, R23 ;  /* 0x000000051515b224 */ /* 0x000fe200078e0217 */
[----:B------:R-:W-:-:S02]  /*0eb0*/  @P4 LEA.HI.X R11, R2, R11, R0, 0x2, P5 ;  /* 0x0000000b020b4211 */ /* 0x000fc400028f1400 */
[----:B------:R-:W-:Y:S02]  /*0ec0*/  @!P1 MOV R2, R16 ;  /* 0x0000001000029202 */ /* 0x000fe40000000f00 */
[----:B------:R-:W-:Y:S01]  /*0ed0*/  IADD3 R0, PT, PT, R15, 0x5, RZ ;  /* 0x000000050f007810 */ /* 0x000fe20007ffe0ff */
[----:B------:R1:W-:Y:S01]  /*0ee0*/  @P4 STG.E desc[UR6][R10.64], R33 ;  /* 0x000000210a004986 */ /* 0x0003e2000c101906 */
[----:B------:R-:W-:Y:S01]  /*0ef0*/  ISETP.GE.U32.AND P4, PT, R14, UR4, PT ;  /* 0x000000040e007c0c */ /* 0x000fe2000bf86070 */
[C---:B------:R-:W-:Y:S01]  /*0f00*/  @!P1 IMAD.WIDE.U32 R2, R7.reuse, R4, R2 ;  /* 0x0000000407029225 */ /* 0x040fe200078e0002 */
[----:B------:R-:W-:Y:S02]  /*0f10*/  @!P1 R2UR UR6, R44 ;  /* 0x000000002c0692ca */ /* 0x000fe400000e0000 */
[----:B------:R-:W-:Y:S01]  /*0f20*/  ISETP.GE.U32.OR.EX P4, PT, RZ, UR5, P0, P4 ;  /* 0x00000005ff007c0c */ /* 0x000fe20008786540 */
[----:B------:R-:W-:Y:S01]  /*0f30*/  @!P1 IMAD R7, R7, R5, R3 ;  /* 0x0000000507079224 */ /* 0x000fe200078e0203 */
[----:B0-----:R-:W-:-:S02]  /*0f40*/  @!P1 LEA R18, P5, R2, R18, 0x2 ;  /* 0x0000001202129211 */ /* 0x001fc400078a10ff */
[C---:B------:R-:W-:Y:S02]  /*0f50*/  @!P1 R2UR UR7, R45.reuse ;  /* 0x000000002d0792ca */ /* 0x040fe400000e0000 */
[----:B------:R-:W-:Y:S01]  /*0f60*/  @!P1 LEA.HI.X R19, R2, R19, R7, 0x2, P5 ;  /* 0x0000001302139211 */ /* 0x000fe200028f1407 */
[----:B-1----:R-:W-:Y:S01]  /*0f70*/  @!P2 IMAD.MOV.U32 R11, RZ, RZ, RZ ;  /* 0x000000ffff0ba224 */ /* 0x002fe200078e00ff */
[----:B------:R-:W0:Y:S01]  /*0f80*/  @!P3 LDC.64 R6, c[0x0][0x390] ;  /* 0x0000e400ff06bb82 */ /* 0x000e220000000a00 */
[----:B------:R-:W-:Y:S02]  /*0f90*/  ISETP.GE.U32.AND P5, PT, R0, UR4, PT ;  /* 0x0000000400007c0c */ /* 0x000fe4000bfa6070 */
[----:B------:R-:W-:Y:S02]  /*0fa0*/  @!P2 MOV R10, R16 ;  /* 0x00000010000aa202 */ /* 0x000fe40000000f00 */
[----:B------:R-:W-:Y:S02]  /*0fb0*/  ISETP.GE.U32.OR.EX P5, PT, RZ, UR5, P0, P5 ;  /* 0x00000005ff007c0c */ /* 0x000fe400087a6550 */
[----:B------:R-:W-:Y:S01]  /*0fc0*/  @!P6 R2UR UR11, R45 ;  /* 0x000000002d0be2ca */ /* 0x000fe200000e0000 */
[----:B------:R-:W1:Y:S01]  /*0fd0*/  @!P4 LDC.64 R2, c[0x0][0x390] ;  /* 0x0000e400ff02cb82 */ /* 0x000e620000000a00 */
[----:B------:R-:W-:Y:S01]  /*0fe0*/  @!P2 IMAD.WIDE.U32 R10, R13, R4, R10 ;  /* 0x000000040d0aa225 */ /* 0x000fe200078e000a */
[----:B------:R3:W-:Y:S01]  /*0ff0*/  @!P1 STG.E desc[UR6][R18.64], R37 ;  /* 0x0000002512009986 */ /* 0x0007e2000c101906 */
[----:B------:R-:W-:-:S02]  /*1000*/  @!P2 R2UR UR6, R44 ;  /* 0x000000002c06a2ca */ /* 0x000fc400000e0000 */
[----:B------:R-:W-:Y:S01]  /*1010*/  @!P2 IMAD R13, R13, R5, R11 ;  /* 0x000000050d0da224 */ /* 0x000fe200078e020b */
[C---:B--2---:R-:W-:Y:S02]  /*1020*/  @!P2 LEA R12, P1, R10.reuse, R8, 0x2 ;  /* 0x000000080a0ca211 */ /* 0x044fe400078210ff */
[----:B------:R-:W-:Y:S02]  /*1030*/  @!P2 R2UR UR7, R45 ;  /* 0x000000002d07a2ca */ /* 0x000fe400000e0000 */
[----:B------:R-:W-:Y:S02]  /*1040*/  @!P2 LEA.HI.X R13, R10, R9, R13, 0x2, P1 ;  /* 0x000000090a0da211 */ /* 0x000fe400008f140d */
[----:B------:R-:W2:Y:S01]  /*1050*/  @!P5 LDC.64 R8, c[0x0][0x390] ;  /* 0x0000e400ff08db82 */ /* 0x000ea20000000a00 */
[----:B---3--:R-:W-:Y:S01]  /*1060*/  @!P4 MOV R18, R16 ;  /* 0x000000100012c202 */ /* 0x008fe20000000f00 */
[----:B------:R-:W-:Y:S01]  /*1070*/  @!P4 IMAD.MOV.U32 R19, RZ, RZ, RZ ;  /* 0x000000ffff13c224 */ /* 0x000fe200078e00ff */
[----:B0-----:R-:W-:-:S03]  /*1080*/  @!P3 LEA R6, P1, R22, R6, 0x2 ;  /* 0x000000061606b211 */ /* 0x001fc600078210ff */
[----:B------:R-:W-:Y:S01]  /*1090*/  @!P4 IMAD.WIDE.U32 R18, R14, R4, R18 ;  /* 0x000000040e12c225 */ /* 0x000fe200078e0012 */
[----:B------:R-:W-:Y:S01]  /*10a0*/  @!P3 LEA.HI.X R7, R22, R7, R21, 0x2, P1 ;  /* 0x000000071607b211 */ /* 0x000fe200008f1415 */
[----:B------:R-:W0:Y:S01]  /*10b0*/  @!P6 LDC.64 R10, c[0x0][0x390] ;  /* 0x0000e400ff0aeb82 */ /* 0x000e220000000a00 */
[----:B------:R3:W-:Y:S01]  /*10c0*/  @!P2 STG.E desc[UR6][R12.64], R30 ;  /* 0x0000001e0c00a986 */ /* 0x0007e2000c101906 */
[----:B------:R-:W-:Y:S01]  /*10d0*/  @!P4 IMAD R14, R14, R5, R19 ;  /* 0x000000050e0ec224 */ /* 0x000fe200078e0213 */
[C---:B-1----:R-:W-:Y:S02]  /*10e0*/  @!P4 LEA R2, P1, R18.reuse, R2, 0x2 ;  /* 0x000000021202c211 */ /* 0x042fe400078210ff */
[----:B------:R-:W-:Y:S01]  /*10f0*/  IADD3 R19, PT, PT, R15, 0x7, RZ ;  /* 0x000000070f137810 */ /* 0x000fe20007ffe0ff */
[----:B------:R1:W-:Y:S01]  /*1100*/  @!P3 STG.E desc[UR8][R6.64], R34 ;  /* 0x000000220600b986 */ /* 0x0003e2000c101908 */
[----:B------:R-:W-:Y:S01]  /*1110*/  @!P4 LEA.HI.X R3, R18, R3, R14, 0x2, P1 ;  /* 0x000000031203c211 */ /* 0x000fe200008f140e */
[----:B------:R-:W-:Y:S01]  /*1120*/  @!P5 IMAD.MOV.U32 R14, RZ, RZ, R16 ;  /* 0x000000ffff0ed224 */ /* 0x000fe200078e0010 */
[----:B------:R-:W-:-:S02]  /*1130*/  @!P5 MOV R15, RZ ;  /* 0x000000ff000fd202 */ /* 0x000fc40000000f00 */
[----:B------:R-:W-:Y:S02]  /*1140*/  @!P4 R2UR UR6, R44 ;  /* 0x000000002c06c2ca */ /* 0x000fe400000e0000 */
[----:B---3--:R-:W-:Y:S01]  /*1150*/  @!P6 MOV R13, RZ ;  /* 0x000000ff000de202 */ /* 0x008fe20000000f00 */
[----:B------:R-:W-:Y:S01]  /*1160*/  @!P5 IMAD.WIDE.U32 R14, R0, R4, R14 ;  /* 0x00000004000ed225 */ /* 0x000fe200078e000e */
[C---:B------:R-:W-:Y:S02]  /*1170*/  @!P4 R2UR UR7, R45.reuse ;  /* 0x000000002d07c2ca */ /* 0x040fe400000e0000 */
[----:B------:R-:W-:Y:S01]  /*1180*/  @!P5 R2UR UR8, R44 ;  /* 0x000000002c08d2ca */ /* 0x000fe200000e0000 */
[----:B------:R-:W-:Y:S01]  /*1190*/  @!P5 IMAD R0, R0, R5, R15 ;  /* 0x000000050000d224 */ /* 0x000fe200078e020f */
[----:B--2---:R-:W-:Y:S01]  /*11a0*/  @!P5 LEA R8, P1, R14, R8, 0x2 ;  /* 0x000000080e08d211 */ /* 0x004fe200078210ff */
[----:B------:R-:W-:Y:S01]  /*11b0*/  @!P6 IMAD.MOV.U32 R12, RZ, RZ, R16 ;  /* 0x000000ffff0ce224 */ /* 0x000fe200078e0010 */
[----:B------:R-:W-:-:S02]  /*11c0*/  @!P5 R2UR UR9, R45 ;  /* 0x000000002d09d2ca */ /* 0x000fc400000e0000 */
[----:B------:R-:W-:Y:S01]  /*11d0*/  @!P5 LEA.HI.X R9, R14, R9, R0, 0x2, P1 ;  /* 0x000000090e09d211 */ /* 0x000fe200008f1400 */
[----:B------:R-:W-:Y:S01]  /*11e0*/  @!P6 IMAD.WIDE.U32 R12, R20, R4, R12 ;  /* 0x00000004140ce225 */ /* 0x000fe200078e000c */
[----:B------:R-:W-:-:S03]  /*11f0*/  ISETP.GE.U32.AND P1, PT, R19, UR4, PT ;  /* 0x0000000413007c0c */ /* 0x000fc6000bf26070 */
[----:B------:R-:W-:Y:S01]  /*1200*/  @!P6 IMAD R20, R20, R5, R13 ;  /* 0x000000051414e224 */ /* 0x000fe200078e020d */
[----:B------:R-:W-:Y:S01]  /*1210*/  ISETP.GE.U32.OR.EX P0, PT, RZ, UR5, P0, P1 ;  /* 0x00000005ff007c0c */ /* 0x000fe20008706510 */
[----:B------:R1:W-:Y:S01]  /*1220*/  @!P4 STG.E desc[UR6][R2.64], R38 ;  /* 0x000000260200c986 */ /* 0x0003e2000c101906 */
[----:B0-----:R-:W-:-:S03]  /*1230*/  @!P6 LEA R10, P2, R12, R10, 0x2 ;  /* 0x0000000a0c0ae211 */ /* 0x001fc600078410ff */
[----:B------:R1:W-:Y:S01]  /*1240*/  @!P5 STG.E desc[UR8][R8.64], R46 ;  /* 0x0000002e0800d986 */ /* 0x0003e2000c101908 */
[----:B------:R-:W-:-:S05]  /*1250*/  @!P6 LEA.HI.X R11, R12, R11, R20, 0x2, P2 ;  /* 0x0000000b0c0be211 */ /* 0x000fca00010f1414 */
[----:B------:R1:W-:Y:S02]  /*1260*/  @!P6 STG.E desc[UR10][R10.64], R36 ;  /* 0x000000240a00e986 */ /* 0x0003e4000c10190a */
[----:B------:R-:W-:Y:S05]  /*1270*/  @P0 EXIT ;  /* 0x000000000000094d */ /* 0x000fea0003800000 */
[----:B------:R-:W0:Y:S01]  /*1280*/  LDCU.64 UR4, c[0x0][0x390] ;  /* 0x00007200ff0477ac */ /* 0x000e220008000a00 */
[----:B-1----:R-:W-:Y:S01]  /*1290*/  MOV R3, RZ ;  /* 0x000000ff00037202 */ /* 0x002fe20000000f00 */
[----:B------:R-:W-:Y:S01]  /*12a0*/  IMAD.MOV.U32 R2, RZ, RZ, R16 ;  /* 0x000000ffff027224 */ /* 0x000fe200078e0010 */
[----:B------:R-:W-:Y:S02]  /*12b0*/  R2UR UR6, R44 ;  /* 0x000000002c0672ca */ /* 0x000fe400000e0000 */
[----:B------:R-:W-:Y:S01]  /*12c0*/  R2UR UR7, R45 ;  /* 0x000000002d0772ca */ /* 0x000fe200000e0000 */
[----:B------:R-:W-:-:S04]  /*12d0*/  IMAD.WIDE.U32 R2, R19, R4, R2 ;  /* 0x0000000413027225 */ /* 0x000fc800078e0002 */
[----:B------:R-:W-:Y:S01]  /*12e0*/  IMAD R5, R19, R5, R3 ;  /* 0x0000000513057224 */ /* 0x000fe200078e0203 */
[----:B0-----:R-:W-:-:S04]  /*12f0*/  LEA R4, P0, R2, UR4, 0x2 ;  /* 0x0000000402047c11 */ /* 0x001fc8000f8010ff */
[----:B------:R-:W-:-:S05]  /*1300*/  LEA.HI.X R5, R2, UR5, R5, 0x2, P0 ;  /* 0x0000000502057c11 */ /* 0x000fca00080f1405 */
[----:B------:R-:W-:Y:S01]  /*1310*/  STG.E desc[UR6][R4.64], R39 ;  /* 0x0000002704007986 */ /* 0x000fe2000c101906 */
[----:B------:R-:W-:Y:S05]  /*1320*/  EXIT ;  /* 0x000000000000794d */ /* 0x000fea0003800000 */
.L_x_3:
[----:B------:R-:W-:-:S00]  /*1330*/  BRA `(.L_x_3) ;  /* 0xfffffffc00fc7947 */ /* 0x000fc0000383ffff */
[----:B------:R-:W-:-:S00]  /*1340*/  NOP ;  /* 0x0000000000007918 */ /* 0x000fc00000000000 */
        /* <DEDUP_REMOVED lines=11> */
.L_x_4:


//--------------------- .nv.global.init           --------------------------
	.section	.nv.global.init,"aw",@progbits
.nv.global.init:
	.type		$str$1,@object
	.size		$str$1,($str - $str$1)
$str$1:
        /*0000*/ 	.byte	0x2f, 0x74, 0x6d, 0x70, 0x2f, 0x73, 0x61, 0x73, 0x73, 0x5f, 0x63, 0x75, 0x5f, 0x69, 0x64, 0x35
        /*0010*/ 	.byte	0x66, 0x6b, 0x79, 0x73, 0x6d, 0x2f, 0x6b, 0x2e, 0x63, 0x75, 0x00
	.type		$str,@object
	.size		$str,(__unnamed_1 - $str)
$str:
        /*001b*/ 	.byte	0x74, 0x6f, 0x74, 0x61, 0x6c, 0x52, 0x65, 0x73, 0x75, 0x6c, 0x74, 0x73, 0x20, 0x3d, 0x3d, 0x20
        /*002b*/ 	.byte	0x62, 0x6c, 0x6f, 0x63, 0x6b, 0x44, 0x69, 0x6d, 0x2e, 0x78, 0x20, 0x2a, 0x20, 0x54, 0x4d, 0x00
	.type		__unnamed_1,@object
	.size		__unnamed_1,(.L_0 - __unnamed_1)
__unnamed_1:
        /*003b*/ 	.byte	0x76, 0x6f, 0x69, 0x64, 0x20, 0x6d, 0x6d, 0x5f, 0x31, 0x64, 0x74, 0x69, 0x6c, 0x69, 0x6e, 0x67
        /*004b*/ 	.byte	0x28, 0x63, 0x6f, 0x6e, 0x73, 0x74, 0x20, 0x66, 0x6c, 0x6f, 0x61, 0x74, 0x20, 0x2a, 0x2c, 0x20
        /*005b*/ 	.byte	0x63, 0x6f, 0x6e, 0x73, 0x74, 0x20, 0x66, 0x6c, 0x6f, 0x61, 0x74, 0x20, 0x2a, 0x2c, 0x20, 0x66
        /*006b*/ 	.byte	0x6c, 0x6f, 0x61, 0x74, 0x20, 0x2a, 0x2c, 0x20, 0x75, 0x6e, 0x73, 0x69, 0x67, 0x6e, 0x65, 0x64
        /*007b*/ 	.byte	0x20, 0x6c, 0x6f, 0x6e, 0x67, 0x2c, 0x20, 0x75, 0x6e, 0x73, 0x69, 0x67, 0x6e, 0x65, 0x64, 0x20
        /*008b*/ 	.byte	0x6c, 0x6f, 0x6e, 0x67, 0x2c, 0x20, 0x75, 0x6e, 0x73, 0x69, 0x67, 0x6e, 0x65, 0x64, 0x20, 0x6c
        /*009b*/ 	.byte	0x6f, 0x6e, 0x67, 0x29, 0x00
.L_0:


//--------------------- .nv.shared._Z11mm_1dtilingPKfS0_Pfmmm --------------------------
	.section	.nv.shared._Z11mm_1dtilingPKfS0_Pfmmm,"aw",@nobits
	.sectionflags	@""
	.align	4
.nv.shared._Z11mm_1dtilingPKfS0_Pfmmm:
	.zero		5120


//--------------------- .nv.shared.reserved.0     --------------------------
	.section	.nv.shared.reserved.0,"aw",@nobits
	.weak		__nv_reservedSMEM_offset_0_alias
	.size		__nv_reservedSMEM_offset_0_alias, 0, 64
	.other		__nv_reservedSMEM_offset_0_alias,@"STO_CUDA_RESERVED_SHARED STV_DEFAULT"
__nv_reservedSMEM_offset_0_alias:
	.zero		0
	.zero		64


//--------------------- .nv.constant0._Z11mm_1dtilingPKfS0_Pfmmm --------------------------
	.section	.nv.constant0._Z11mm_1dtilingPKfS0_Pfmmm,"a",@progbits
	.sectionflags	@""
	.align	4
.nv.constant0._Z11mm_1dtilingPKfS0_Pfmmm:
	.zero		944


//--------------------- SYMBOLS --------------------------

	.type		.nv.reservedSmem.offset0,@object
	.size		.nv.reservedSmem.offset0,0x4
	.type		.nv.reservedSmem.cap,@object
	.size		.nv.reservedSmem.cap,0x4
	.type		__assertfail,@function
